//
// Generated by NVIDIA NVVM Compiler
//
// Compiler Build ID: CL-36424714
// Cuda compilation tools, release 13.0, V13.0.88
// Based on NVVM 20.0.0
//

.version 9.0
.target sm_100
.address_size 64

	// .globl	_Z24default_function_kernel0PfS_S_
// _ZZ24default_function_kernel0PfS_S_E11Apad_shared has been demoted
// _ZZ24default_function_kernel0PfS_S_E8W_shared has been demoted

.visible .entry _Z24default_function_kernel0PfS_S_(
	.param .u64 .ptr .align 1 _Z24default_function_kernel0PfS_S__param_0,
	.param .u64 .ptr .align 1 _Z24default_function_kernel0PfS_S__param_1,
	.param .u64 .ptr .align 1 _Z24default_function_kernel0PfS_S__param_2
)
.maxntid 64
{
	.reg .pred 	%p<14>;
	.reg .b16 	%rs<7>;
	.reg .b32 	%r<89>;
	.reg .b32 	%f<633>;
	.reg .b64 	%rd<14>;
	// demoted variable
	.shared .align 4 .b8 _ZZ24default_function_kernel0PfS_S_E11Apad_shared[2048];
	// demoted variable
	.shared .align 4 .b8 _ZZ24default_function_kernel0PfS_S_E8W_shared[2048];
	ld.param.u64 	%rd5, [_Z24default_function_kernel0PfS_S__param_0];
	ld.param.u64 	%rd6, [_Z24default_function_kernel0PfS_S__param_1];
	cvta.to.global.u64 	%rd1, %rd5;
	cvta.to.global.u64 	%rd2, %rd6;
	mov.u32 	%r1, %ctaid.z;
	cvt.u16.u32 	%rs1, %r1;
	shr.u16 	%rs2, %rs1, 1;
	mul.hi.u16 	%rs3, %rs2, 18725;
	shr.u16 	%rs4, %rs3, 1;
	cvt.u32.u16 	%r2, %rs4;
	mul.lo.s16 	%rs5, %rs4, 14;
	sub.s16 	%rs6, %rs1, %rs5;
	cvt.u32.u16 	%r3, %rs6;
	mov.u32 	%r18, %tid.y;
	mov.u32 	%r19, %tid.x;
	shl.b32 	%r20, %r19, 3;
	shl.b32 	%r21, %r18, 6;
	add.s32 	%r22, %r21, %r20;
	shl.b32 	%r23, %r22, 2;
	mov.u32 	%r24, _ZZ24default_function_kernel0PfS_S_E11Apad_shared;
	add.s32 	%r4, %r24, %r23;
	mov.u32 	%r25, _ZZ24default_function_kernel0PfS_S_E8W_shared;
	add.s32 	%r5, %r25, %r23;
	mov.b32 	%r84, 0;
	mov.f32 	%f569, 0f00000000;
	mov.f32 	%f570, %f569;
	mov.f32 	%f571, %f569;
	mov.f32 	%f572, %f569;
	mov.f32 	%f573, %f569;
	mov.f32 	%f574, %f569;
	mov.f32 	%f575, %f569;
	mov.f32 	%f576, %f569;
	mov.f32 	%f577, %f569;
	mov.f32 	%f578, %f569;
	mov.f32 	%f579, %f569;
	mov.f32 	%f580, %f569;
	mov.f32 	%f581, %f569;
	mov.f32 	%f582, %f569;
	mov.f32 	%f583, %f569;
	mov.f32 	%f584, %f569;
	mov.f32 	%f585, %f569;
	mov.f32 	%f586, %f569;
	mov.f32 	%f587, %f569;
	mov.f32 	%f588, %f569;
	mov.f32 	%f589, %f569;
	mov.f32 	%f590, %f569;
	mov.f32 	%f591, %f569;
	mov.f32 	%f592, %f569;
	mov.f32 	%f593, %f569;
	mov.f32 	%f594, %f569;
	mov.f32 	%f595, %f569;
	mov.f32 	%f596, %f569;
	mov.f32 	%f597, %f569;
	mov.f32 	%f598, %f569;
	mov.f32 	%f599, %f569;
	mov.f32 	%f600, %f569;
	mov.f32 	%f601, %f569;
	mov.f32 	%f602, %f569;
	mov.f32 	%f603, %f569;
	mov.f32 	%f604, %f569;
	mov.f32 	%f605, %f569;
	mov.f32 	%f606, %f569;
	mov.f32 	%f607, %f569;
	mov.f32 	%f608, %f569;
	mov.f32 	%f609, %f569;
	mov.f32 	%f610, %f569;
	mov.f32 	%f611, %f569;
	mov.f32 	%f612, %f569;
	mov.f32 	%f613, %f569;
	mov.f32 	%f614, %f569;
	mov.f32 	%f615, %f569;
	mov.f32 	%f616, %f569;
	mov.f32 	%f617, %f569;
	mov.f32 	%f618, %f569;
	mov.f32 	%f619, %f569;
	mov.f32 	%f620, %f569;
	mov.f32 	%f621, %f569;
	mov.f32 	%f622, %f569;
	mov.f32 	%f623, %f569;
	mov.f32 	%f624, %f569;
	mov.f32 	%f625, %f569;
	mov.f32 	%f626, %f569;
	mov.f32 	%f627, %f569;
	mov.f32 	%f628, %f569;
	mov.f32 	%f629, %f569;
	mov.f32 	%f630, %f569;
	mov.f32 	%f631, %f569;
	mov.f32 	%f632, %f569;
$L__BB0_1:
	mov.b32 	%r85, 0;
$L__BB0_2:
	or.b32  	%r29, %r85, %r2;
	setp.ne.s32 	%p3, %r29, 0;
	add.s32 	%r30, %r85, %r2;
	setp.lt.u32 	%p4, %r30, 15;
	and.pred  	%p1, %p3, %p4;
	mov.b32 	%r86, 0;
	not.pred 	%p7, %p1;
$L__BB0_3:
	bar.sync 	0;
	or.b32  	%r32, %r86, %r3;
	setp.ne.s32 	%p5, %r32, 0;
	xor.b32  	%r33, %r3, 15;
	setp.lt.u32 	%p6, %r86, %r33;
	and.pred  	%p2, %p5, %p6;
	mov.f32 	%f565, 0f00000000;
	mov.f32 	%f566, 0f00000000;
	mov.f32 	%f567, 0f00000000;
	mov.f32 	%f568, 0f00000000;
	@%p7 bra 	$L__BB0_8;
	add.s32 	%r34, %r86, %r1;
	shl.b32 	%r35, %r34, 16;
	mov.u32 	%r36, %tid.y;
	shl.b32 	%r37, %r36, 8;
	mov.u32 	%r38, %ctaid.x;
	shl.b32 	%r39, %r38, 6;
	add.s32 	%r40, %r39, %r37;
	mov.u32 	%r41, %tid.x;
	shl.b32 	%r42, %r41, 3;
	add.s32 	%r43, %r40, %r42;
	shl.b32 	%r44, %r84, 11;
	add.s32 	%r45, %r43, %r44;
	mad.lo.s32 	%r46, %r85, 917504, %r45;
	add.s32 	%r47, %r46, %r35;
	add.s32 	%r48, %r47, -983040;
	mul.wide.s32 	%rd7, %r48, 4;
	add.s64 	%rd3, %rd1, %rd7;
	mov.f32 	%f561, 0f00000000;
	not.pred 	%p8, %p2;
	mov.f32 	%f562, %f561;
	mov.f32 	%f563, %f561;
	mov.f32 	%f564, %f561;
	@%p8 bra 	$L__BB0_6;
	ld.global.nc.v4.f32 	{%f564, %f563, %f562, %f561}, [%rd3];
$L__BB0_6:
	st.shared.v4.f32 	[%r4], {%f564, %f563, %f562, %f561};
	@%p8 bra 	$L__BB0_9;
	ld.global.nc.v4.f32 	{%f568, %f567, %f566, %f565}, [%rd3+16];
	bra.uni 	$L__BB0_9;
$L__BB0_8:
	mov.f32 	%f338, 0f00000000;
	st.shared.v4.f32 	[%r4], {%f338, %f338, %f338, %f338};
$L__BB0_9:
	mov.u32 	%r50, %tid.y;
	shl.b32 	%r51, %r50, 4;
	mov.u32 	%r52, _ZZ24default_function_kernel0PfS_S_E8W_shared;
	add.s32 	%r53, %r51, %r52;
	add.s32 	%r87, %r53, 128;
	st.shared.v4.f32 	[%r4+16], {%f568, %f567, %f566, %f565};
	shl.b32 	%r54, %r86, 17;
	mov.u32 	%r55, %ctaid.y;
	shl.b32 	%r56, %r55, 6;
	shl.b32 	%r57, %r50, 9;
	add.s32 	%r58, %r56, %r57;
	mov.u32 	%r59, %tid.x;
	shl.b32 	%r60, %r59, 3;
	add.s32 	%r61, %r58, %r60;
	shl.b32 	%r62, %r84, 12;
	add.s32 	%r63, %r61, %r62;
	mad.lo.s32 	%r64, %r85, 393216, %r63;
	add.s32 	%r65, %r64, %r54;
	mul.wide.u32 	%rd8, %r65, 4;
	add.s64 	%rd9, %rd2, %rd8;
	ld.global.nc.v4.f32 	{%f341, %f342, %f343, %f344}, [%rd9];
	st.shared.v4.f32 	[%r5], {%f341, %f342, %f343, %f344};
	ld.global.nc.v4.f32 	{%f345, %f346, %f347, %f348}, [%rd9+16];
	st.shared.v4.f32 	[%r5+16], {%f345, %f346, %f347, %f348};
	bar.sync 	0;
	mov.b32 	%r88, 128;
$L__BB0_10:
	mov.u32 	%r66, %tid.x;
	shl.b32 	%r67, %r66, 4;
	mov.u32 	%r68, _ZZ24default_function_kernel0PfS_S_E11Apad_shared;
	add.s32 	%r69, %r68, %r67;
	add.s32 	%r70, %r69, %r88;
	ld.shared.f32 	%f349, [%r70+-128];
	ld.shared.f32 	%f350, [%r70];
	ld.shared.f32 	%f351, [%r70+-124];
	ld.shared.f32 	%f352, [%r70+4];
	ld.shared.f32 	%f353, [%r70+-120];
	ld.shared.f32 	%f354, [%r70+8];
	ld.shared.f32 	%f355, [%r70+-116];
	ld.shared.f32 	%f356, [%r70+12];
	ld.shared.f32 	%f357, [%r87+-128];
	ld.shared.f32 	%f358, [%r87];
	ld.shared.f32 	%f359, [%r87+-124];
	ld.shared.f32 	%f360, [%r87+4];
	ld.shared.f32 	%f361, [%r87+-120];
	ld.shared.f32 	%f362, [%r87+8];
	ld.shared.f32 	%f363, [%r87+-116];
	ld.shared.f32 	%f364, [%r87+12];
	fma.rn.f32 	%f616, %f349, %f357, %f616;
	fma.rn.f32 	%f584, %f349, %f358, %f584;
	fma.rn.f32 	%f600, %f350, %f357, %f600;
	fma.rn.f32 	%f617, %f350, %f358, %f617;
	fma.rn.f32 	%f615, %f351, %f357, %f615;
	fma.rn.f32 	%f583, %f351, %f358, %f583;
	fma.rn.f32 	%f599, %f352, %f357, %f599;
	fma.rn.f32 	%f618, %f352, %f358, %f618;
	fma.rn.f32 	%f614, %f353, %f357, %f614;
	fma.rn.f32 	%f582, %f353, %f358, %f582;
	fma.rn.f32 	%f598, %f354, %f357, %f598;
	fma.rn.f32 	%f619, %f354, %f358, %f619;
	fma.rn.f32 	%f613, %f355, %f357, %f613;
	fma.rn.f32 	%f581, %f355, %f358, %f581;
	fma.rn.f32 	%f597, %f356, %f357, %f597;
	fma.rn.f32 	%f620, %f356, %f358, %f620;
	fma.rn.f32 	%f612, %f349, %f359, %f612;
	fma.rn.f32 	%f580, %f349, %f360, %f580;
	fma.rn.f32 	%f596, %f350, %f359, %f596;
	fma.rn.f32 	%f621, %f350, %f360, %f621;
	fma.rn.f32 	%f611, %f351, %f359, %f611;
	fma.rn.f32 	%f579, %f351, %f360, %f579;
	fma.rn.f32 	%f595, %f352, %f359, %f595;
	fma.rn.f32 	%f622, %f352, %f360, %f622;
	fma.rn.f32 	%f610, %f353, %f359, %f610;
	fma.rn.f32 	%f578, %f353, %f360, %f578;
	fma.rn.f32 	%f594, %f354, %f359, %f594;
	fma.rn.f32 	%f623, %f354, %f360, %f623;
	fma.rn.f32 	%f609, %f355, %f359, %f609;
	fma.rn.f32 	%f577, %f355, %f360, %f577;
	fma.rn.f32 	%f593, %f356, %f359, %f593;
	fma.rn.f32 	%f624, %f356, %f360, %f624;
	fma.rn.f32 	%f608, %f349, %f361, %f608;
	fma.rn.f32 	%f576, %f349, %f362, %f576;
	fma.rn.f32 	%f592, %f350, %f361, %f592;
	fma.rn.f32 	%f625, %f350, %f362, %f625;
	fma.rn.f32 	%f607, %f351, %f361, %f607;
	fma.rn.f32 	%f575, %f351, %f362, %f575;
	fma.rn.f32 	%f591, %f352, %f361, %f591;
	fma.rn.f32 	%f626, %f352, %f362, %f626;
	fma.rn.f32 	%f606, %f353, %f361, %f606;
	fma.rn.f32 	%f574, %f353, %f362, %f574;
	fma.rn.f32 	%f590, %f354, %f361, %f590;
	fma.rn.f32 	%f627, %f354, %f362, %f627;
	fma.rn.f32 	%f605, %f355, %f361, %f605;
	fma.rn.f32 	%f573, %f355, %f362, %f573;
	fma.rn.f32 	%f589, %f356, %f361, %f589;
	fma.rn.f32 	%f628, %f356, %f362, %f628;
	fma.rn.f32 	%f604, %f349, %f363, %f604;
	fma.rn.f32 	%f572, %f349, %f364, %f572;
	fma.rn.f32 	%f588, %f350, %f363, %f588;
	fma.rn.f32 	%f629, %f350, %f364, %f629;
	fma.rn.f32 	%f603, %f351, %f363, %f603;
	fma.rn.f32 	%f571, %f351, %f364, %f571;
	fma.rn.f32 	%f587, %f352, %f363, %f587;
	fma.rn.f32 	%f630, %f352, %f364, %f630;
	fma.rn.f32 	%f602, %f353, %f363, %f602;
	fma.rn.f32 	%f570, %f353, %f364, %f570;
	fma.rn.f32 	%f586, %f354, %f363, %f586;
	fma.rn.f32 	%f631, %f354, %f364, %f631;
	fma.rn.f32 	%f601, %f355, %f363, %f601;
	fma.rn.f32 	%f569, %f355, %f364, %f569;
	fma.rn.f32 	%f585, %f356, %f363, %f585;
	fma.rn.f32 	%f632, %f356, %f364, %f632;
	add.s32 	%r88, %r88, 256;
	add.s32 	%r87, %r87, 256;
	setp.ne.s32 	%p10, %r88, 2176;
	@%p10 bra 	$L__BB0_10;
	add.s32 	%r86, %r86, 1;
	setp.ne.s32 	%p11, %r86, 3;
	@%p11 bra 	$L__BB0_3;
	add.s32 	%r85, %r85, 1;
	setp.ne.s32 	%p12, %r85, 3;
	@%p12 bra 	$L__BB0_2;
	add.s32 	%r84, %r84, 1;
	setp.ne.s32 	%p13, %r84, 32;
	@%p13 bra 	$L__BB0_1;
	ld.param.u64 	%rd13, [_Z24default_function_kernel0PfS_S__param_2];
	cvta.to.global.u64 	%rd10, %rd13;
	shl.b32 	%r71, %r1, 17;
	mov.u32 	%r72, %ctaid.y;
	shl.b32 	%r73, %r72, 14;
	add.s32 	%r74, %r71, %r73;
	mov.u32 	%r75, %tid.y;
	shl.b32 	%r76, %r75, 10;
	add.s32 	%r77, %r74, %r76;
	mov.u32 	%r78, %ctaid.x;
	shl.b32 	%r79, %r78, 6;
	add.s32 	%r80, %r77, %r79;
	shl.b32 	%r82, %r66, 2;
	add.s32 	%r83, %r80, %r82;
	mul.wide.u32 	%rd11, %r83, 4;
	add.s64 	%rd12, %rd10, %rd11;
	st.global.f32 	[%rd12], %f616;
	st.global.f32 	[%rd12+32768], %f584;
	st.global.f32 	[%rd12+128], %f600;
	st.global.f32 	[%rd12+32896], %f617;
	st.global.f32 	[%rd12+4], %f615;
	st.global.f32 	[%rd12+32772], %f583;
	st.global.f32 	[%rd12+132], %f599;
	st.global.f32 	[%rd12+32900], %f618;
	st.global.f32 	[%rd12+8], %f614;
	st.global.f32 	[%rd12+32776], %f582;
	st.global.f32 	[%rd12+136], %f598;
	st.global.f32 	[%rd12+32904], %f619;
	st.global.f32 	[%rd12+12], %f613;
	st.global.f32 	[%rd12+32780], %f581;
	st.global.f32 	[%rd12+140], %f597;
	st.global.f32 	[%rd12+32908], %f620;
	st.global.f32 	[%rd12+1024], %f612;
	st.global.f32 	[%rd12+33792], %f580;
	st.global.f32 	[%rd12+1152], %f596;
	st.global.f32 	[%rd12+33920], %f621;
	st.global.f32 	[%rd12+1028], %f611;
	st.global.f32 	[%rd12+33796], %f579;
	st.global.f32 	[%rd12+1156], %f595;
	st.global.f32 	[%rd12+33924], %f622;
	st.global.f32 	[%rd12+1032], %f610;
	st.global.f32 	[%rd12+33800], %f578;
	st.global.f32 	[%rd12+1160], %f594;
	st.global.f32 	[%rd12+33928], %f623;
	st.global.f32 	[%rd12+1036], %f609;
	st.global.f32 	[%rd12+33804], %f577;
	st.global.f32 	[%rd12+1164], %f593;
	st.global.f32 	[%rd12+33932], %f624;
	st.global.f32 	[%rd12+2048], %f608;
	st.global.f32 	[%rd12+34816], %f576;
	st.global.f32 	[%rd12+2176], %f592;
	st.global.f32 	[%rd12+34944], %f625;
	st.global.f32 	[%rd12+2052], %f607;
	st.global.f32 	[%rd12+34820], %f575;
	st.global.f32 	[%rd12+2180], %f591;
	st.global.f32 	[%rd12+34948], %f626;
	st.global.f32 	[%rd12+2056], %f606;
	st.global.f32 	[%rd12+34824], %f574;
	st.global.f32 	[%rd12+2184], %f590;
	st.global.f32 	[%rd12+34952], %f627;
	st.global.f32 	[%rd12+2060], %f605;
	st.global.f32 	[%rd12+34828], %f573;
	st.global.f32 	[%rd12+2188], %f589;
	st.global.f32 	[%rd12+34956], %f628;
	st.global.f32 	[%rd12+3072], %f604;
	st.global.f32 	[%rd12+35840], %f572;
	st.global.f32 	[%rd12+3200], %f588;
	st.global.f32 	[%rd12+35968], %f629;
	st.global.f32 	[%rd12+3076], %f603;
	st.global.f32 	[%rd12+35844], %f571;
	st.global.f32 	[%rd12+3204], %f587;
	st.global.f32 	[%rd12+35972], %f630;
	st.global.f32 	[%rd12+3080], %f602;
	st.global.f32 	[%rd12+35848], %f570;
	st.global.f32 	[%rd12+3208], %f586;
	st.global.f32 	[%rd12+35976], %f631;
	st.global.f32 	[%rd12+3084], %f601;
	st.global.f32 	[%rd12+35852], %f569;
	st.global.f32 	[%rd12+3212], %f585;
	st.global.f32 	[%rd12+35980], %f632;
	ret;

}


// ===== COMPILED SASS (sm_100) =====

	.target	sm_100

	.elftype	@"ET_EXEC"


//--------------------- .note.nv.tkinfo           --------------------------
	.section	.note.nv.tkinfo,"",@"SHT_NOTE"
	.sectionflags	@"SHF_NOTE_NV_TKINFO"
	.tkinfo
        /*0018*/ 	.word	0x00000002
        /*0030*/ 	.string	""
        /*0030*/ 	.string	"ptxas"
        /*0030*/ 	.string	"Cuda compilation tools, release 13.0, V13.0.88"
        /*0030*/ 	.string	"Build cuda_13.0.r13.0/compiler.36424714_0"
        /*0030*/ 	.string	"-arch sm_100 -m 64 "



//--------------------- .note.nv.cuinfo           --------------------------
	.section	.note.nv.cuinfo,"",@"SHT_NOTE"
	.sectionflags	@"SHF_NOTE_NV_CUINFO"
        /*0018*/ 	.short	0x0002
        /*001a*/ 	.short	0x0064
        /*001c*/ 	.short	0x0082
	.zero		2


//--------------------- .nv.info                  --------------------------
	.section	.nv.info,"",@"SHT_CUDA_INFO"
	.align	4


	//----- nvinfo : EIATTR_REGCOUNT
	.align		4
        /*0000*/ 	.byte	0x04, 0x2f
        /*0002*/ 	.short	(.L_1 - .L_0)
	.align		4
.L_0:
        /*0004*/ 	.word	index@(_Z24default_function_kernel0PfS_S_)
        /*0008*/ 	.word	0x00000058


	//----- nvinfo : EIATTR_FRAME_SIZE
	.align		4
.L_1:
        /*000c*/ 	.byte	0x04, 0x11
        /*000e*/ 	.short	(.L_3 - .L_2)
	.align		4
.L_2:
        /*0010*/ 	.word	index@(_Z24default_function_kernel0PfS_S_)
        /*0014*/ 	.word	0x00000000


	//----- nvinfo : EIATTR_MIN_STACK_SIZE
	.align		4
.L_3:
        /*0018*/ 	.byte	0x04, 0x12
        /*001a*/ 	.short	(.L_5 - .L_4)
	.align		4
.L_4:
        /*001c*/ 	.word	index@(_Z24default_function_kernel0PfS_S_)
        /*0020*/ 	.word	0x00000000
.L_5:


//--------------------- .nv.compat                --------------------------
	.section	.nv.compat,"",@"SHT_CUDA_COMPAT_INFO"
	.align	4
        /*0000*/ 	.byte	0x02, 0x09, 0x00, 0x00, 0x02, 0x02, 0x01, 0x00, 0x02, 0x05, 0x05, 0x00, 0x03, 0x07, 0x01, 0x01
        /*0010*/ 	.byte	0x02, 0x03, 0x00, 0x00, 0x02, 0x06, 0x01, 0x00, 0x04, 0x0b, 0x08, 0x00, 0x09, 0x00, 0x00, 0x00
        /*0020*/ 	.byte	0x00, 0x00, 0x00, 0x00


//--------------------- .nv.info._Z24default_function_kernel0PfS_S_ --------------------------
	.section	.nv.info._Z24default_function_kernel0PfS_S_,"",@"SHT_CUDA_INFO"
	.sectionflags	@""
	.align	4


	//----- nvinfo : EIATTR_CUDA_API_VERSION
	.align		4
        /*0000*/ 	.byte	0x04, 0x37
        /*0002*/ 	.short	(.L_7 - .L_6)
.L_6:
        /*0004*/ 	.word	0x00000082


	//----- nvinfo : EIATTR_KPARAM_INFO
	.align		4
.L_7:
        /*0008*/ 	.byte	0x04, 0x17
        /*000a*/ 	.short	(.L_9 - .L_8)
.L_8:
        /*000c*/ 	.word	0x00000000
        /*0010*/ 	.short	0x0002
        /*0012*/ 	.short	0x0010
        /*0014*/ 	.byte	0x00, 0xf5, 0x21, 0x00


	//----- nvinfo : EIATTR_KPARAM_INFO
	.align		4
.L_9:
        /*0018*/ 	.byte	0x04, 0x17
        /*001a*/ 	.short	(.L_11 - .L_10)
.L_10:
        /*001c*/ 	.word	0x00000000
        /*0020*/ 	.short	0x0001
        /*0022*/ 	.short	0x0008
        /*0024*/ 	.byte	0x00, 0xf5, 0x21, 0x00


	//----- nvinfo : EIATTR_KPARAM_INFO
	.align		4
.L_11:
        /*0028*/ 	.byte	0x04, 0x17
        /*002a*/ 	.short	(.L_13 - .L_12)
.L_12:
        /*002c*/ 	.word	0x00000000
        /*0030*/ 	.short	0x0000
        /*0032*/ 	.short	0x0000
        /*0034*/ 	.byte	0x00, 0xf5, 0x21, 0x00


	//----- nvinfo : EIATTR_SPARSE_MMA_MASK
	.align		4
.L_13:
        /*0038*/ 	.byte	0x03, 0x50
        /*003a*/ 	.short	0x0000


	//----- nvinfo : EIATTR_MAXREG_COUNT
	.align		4
        /*003c*/ 	.byte	0x03, 0x1b
        /*003e*/ 	.short	0x00ff


	//----- nvinfo : EIATTR_NUM_BARRIERS
	.align		4
        /*0040*/ 	.byte	0x02, 0x4c
        /*0042*/ 	.byte	0x01
	.zero		1


	//----- nvinfo : EIATTR_MERCURY_ISA_VERSION
	.align		4
        /*0044*/ 	.byte	0x03, 0x5f
        /*0046*/ 	.short	0x0101


	//----- nvinfo : EIATTR_VRC_CTA_INIT_COUNT
	.align		4
        /*0048*/ 	.byte	0x02, 0x4a
	.zero		1
	.zero		1


	//----- nvinfo : EIATTR_EXIT_INSTR_OFFSETS
	.align		4
        /*004c*/ 	.byte	0x04, 0x1c
        /*004e*/ 	.short	(.L_15 - .L_14)


	//   ....[0]....
.L_14:
        /*0050*/ 	.word	0x000011f0


	//----- nvinfo : EIATTR_MAX_THREADS
	.align		4
.L_15:
        /*0054*/ 	.byte	0x04, 0x05
        /*0056*/ 	.short	(.L_17 - .L_16)
.L_16:
        /*0058*/ 	.word	0x00000040
        /*005c*/ 	.word	0x00000001
        /*0060*/ 	.word	0x00000001


	//----- nvinfo : EIATTR_CBANK_PARAM_SIZE
	.align		4
.L_17:
        /*0064*/ 	.byte	0x03, 0x19
        /*0066*/ 	.short	0x0018


	//----- nvinfo : EIATTR_PARAM_CBANK
	.align		4
        /*0068*/ 	.byte	0x04, 0x0a
        /*006a*/ 	.short	(.L_19 - .L_18)
	.align		4
.L_18:
        /*006c*/ 	.word	index@(.nv.constant0._Z24default_function_kernel0PfS_S_)
        /*0070*/ 	.short	0x0380
        /*0072*/ 	.short	0x0018


	//----- nvinfo : EIATTR_SW_WAR
	.align		4
.L_19:
        /*0074*/ 	.byte	0x04, 0x36
        /*0076*/ 	.short	(.L_21 - .L_20)
.L_20:
        /*0078*/ 	.word	0x00000008
.L_21:


//--------------------- .nv.callgraph             --------------------------
	.section	.nv.callgraph,"",@"SHT_CUDA_CALLGRAPH"
	.align	4
	.sectionentsize	8
	.align		4
        /*0000*/ 	.word	0x00000000
	.align		4
        /*0004*/ 	.word	0xffffffff
	.align		4
        /*0008*/ 	.word	0x00000000
	.align		4
        /*000c*/ 	.word	0xfffffffe
	.align		4
        /*0010*/ 	.word	0x00000000
	.align		4
        /*0014*/ 	.word	0xfffffffd
	.align		4
        /*0018*/ 	.word	0x00000000
	.align		4
        /*001c*/ 	.word	0xfffffffc


//--------------------- .text._Z24default_function_kernel0PfS_S_ --------------------------
	.section	.text._Z24default_function_kernel0PfS_S_,"ax",@progbits
	.align	128
        .global         _Z24default_function_kernel0PfS_S_
        .type           _Z24default_function_kernel0PfS_S_,@function
        .size           _Z24default_function_kernel0PfS_S_,(.L_x_8 - _Z24default_function_kernel0PfS_S_)
        .other          _Z24default_function_kernel0PfS_S_,@"STO_CUDA_ENTRY STV_DEFAULT"
_Z24default_function_kernel0PfS_S_:
.text._Z24default_function_kernel0PfS_S_:
[----:B------:R-:W-:Y:S08]  /*0000*/  LDC R1, c[0x0][0x37c] ;  /* 0x0000df00ff017b82 */ /* 0x000ff00000000800 */
[----:B------:R-:W0:Y:S01]  /*0010*/  S2UR UR8, SR_CTAID.Z ;  /* 0x00000000000879c3 */ /* 0x000e220000002700 */
[----:B------:R-:W1:Y:S01]  /*0020*/  S2R R0, SR_TID.Y ;  /* 0x0000000000007919 */ /* 0x000e620000002200 */
[----:B------:R-:W-:Y:S01]  /*0030*/  UMOV UR5, 0x400 ;  /* 0x0000040000057882 */ /* 0x000fe20000000000 */
[----:B------:R-:W-:Y:S01]  /*0040*/  HFMA2 R85, -RZ, RZ, 0, 0 ;  /* 0x00000000ff557431 */ /* 0x000fe200000001ff */
[----:B------:R-:W-:Y:S01]  /*0050*/  CS2R R74, SRZ ;  /* 0x00000000004a7805 */ /* 0x000fe2000001ff00 */
[----:B------:R-:W1:Y:S01]  /*0060*/  S2R R3, SR_TID.X ;  /* 0x0000000000037919 */ /* 0x000e620000002100 */
[----:B------:R-:W-:Y:S01]  /*0070*/  HFMA2 R77, -RZ, RZ, 0, 0 ;  /* 0x00000000ff4d7431 */ /* 0x000fe200000001ff */
[----:B------:R-:W-:Y:S01]  /*0080*/  CS2R R72, SRZ ;  /* 0x0000000000487805 */ /* 0x000fe2000001ff00 */
[----:B------:R-:W2:Y:S01]  /*0090*/  S2UR UR6, SR_CgaCtaId ;  /* 0x00000000000679c3 */ /* 0x000ea20000008800 */
[----:B------:R-:W-:Y:S01]  /*00a0*/  HFMA2 R81, -RZ, RZ, 0, 0 ;  /* 0x00000000ff517431 */ /* 0x000fe200000001ff */
[----:B------:R-:W-:-:S02]  /*00b0*/  CS2R R4, SRZ ;  /* 0x0000000000047805 */ /* 0x000fc4000001ff00 */
[----:B------:R-:W-:Y:S02]  /*00c0*/  CS2R R6, SRZ ;  /* 0x0000000000067805 */ /* 0x000fe4000001ff00 */
[----:B------:R-:W-:Y:S02]  /*00d0*/  CS2R R8, SRZ ;  /* 0x0000000000087805 */ /* 0x000fe4000001ff00 */
[----:B------:R-:W-:Y:S02]  /*00e0*/  CS2R R10, SRZ ;  /* 0x00000000000a7805 */ /* 0x000fe4000001ff00 */
[----:B------:R-:W-:Y:S02]  /*00f0*/  CS2R R12, SRZ ;  /* 0x00000000000c7805 */ /* 0x000fe4000001ff00 */
[----:B------:R-:W-:Y:S02]  /*0100*/  CS2R R14, SRZ ;  /* 0x00000000000e7805 */ /* 0x000fe4000001ff00 */
[----:B------:R-:W-:-:S02]  /*0110*/  CS2R R16, SRZ ;  /* 0x0000000000107805 */ /* 0x000fc4000001ff00 */
[----:B------:R-:W-:Y:S02]  /*0120*/  CS2R R18, SRZ ;  /* 0x0000000000127805 */ /* 0x000fe4000001ff00 */
[----:B------:R-:W-:Y:S02]  /*0130*/  CS2R R20, SRZ ;  /* 0x0000000000147805 */ /* 0x000fe4000001ff00 */
[----:B------:R-:W-:Y:S02]  /*0140*/  CS2R R22, SRZ ;  /* 0x0000000000167805 */ /* 0x000fe4000001ff00 */
[----:B------:R-:W-:Y:S02]  /*0150*/  CS2R R40, SRZ ;  /* 0x0000000000287805 */ /* 0x000fe4000001ff00 */
[----:B------:R-:W-:Y:S02]  /*0160*/  CS2R R42, SRZ ;  /* 0x00000000002a7805 */ /* 0x000fe4000001ff00 */
[----:B------:R-:W-:-:S02]  /*0170*/  CS2R R44, SRZ ;  /* 0x00000000002c7805 */ /* 0x000fc4000001ff00 */
[----:B------:R-:W-:Y:S01]  /*0180*/  CS2R R46, SRZ ;  /* 0x00000000002e7805 */ /* 0x000fe2000001ff00 */
[----:B0-----:R-:W-:Y:S01]  /*0190*/  ULOP3.LUT UR4, UR8, 0xffff, URZ, 0xc0, !UPT ;  /* 0x0000ffff08047892 */ /* 0x001fe2000f8ec0ff */
[----:B------:R-:W-:Y:S02]  /*01a0*/  CS2R R48, SRZ ;  /* 0x0000000000307805 */ /* 0x000fe4000001ff00 */
[----:B------:R-:W-:Y:S02]  /*01b0*/  CS2R R50, SRZ ;  /* 0x0000000000327805 */ /* 0x000fe4000001ff00 */
[----:B------:R-:W-:Y:S01]  /*01c0*/  CS2R R52, SRZ ;  /* 0x0000000000347805 */ /* 0x000fe2000001ff00 */
[----:B------:R-:W-:Y:S01]  /*01d0*/  USHF.R.U32.HI UR4, URZ, 0x1, UR4 ;  /* 0x00000001ff047899 */ /* 0x000fe20008011604 */
[----:B------:R-:W-:Y:S02]  /*01e0*/  CS2R R54, SRZ ;  /* 0x0000000000367805 */ /* 0x000fe4000001ff00 */
[----:B------:R-:W-:-:S02]  /*01f0*/  CS2R R56, SRZ ;  /* 0x0000000000387805 */ /* 0x000fc4000001ff00 */
[----:B------:R-:W-:Y:S01]  /*0200*/  CS2R R58, SRZ ;  /* 0x00000000003a7805 */ /* 0x000fe2000001ff00 */
[----:B------:R-:W-:Y:S01]  /*0210*/  ULOP3.LUT UR4, UR4, 0xffff, URZ, 0xc0, !UPT ;  /* 0x0000ffff04047892 */ /* 0x000fe2000f8ec0ff */
[----:B------:R-:W-:Y:S01]  /*0220*/  CS2R R60, SRZ ;  /* 0x00000000003c7805 */ /* 0x000fe2000001ff00 */
[----:B--2---:R-:W-:Y:S01]  /*0230*/  ULEA UR9, UR6, UR5, 0x18 ;  /* 0x0000000506097291 */ /* 0x004fe2000f8ec0ff */
[----:B------:R-:W-:Y:S01]  /*0240*/  CS2R R62, SRZ ;  /* 0x00000000003e7805 */ /* 0x000fe2000001ff00 */
[----:B------:R-:W-:Y:S01]  /*0250*/  UIMAD UR4, UR4, 0x4925, URZ ;  /* 0x00004925040478a4 */ /* 0x000fe2000f8e02ff */
[----:B-1----:R-:W-:Y:S01]  /*0260*/  LEA R76, R0, R3, 0x3 ;  /* 0x00000003004c7211 */ /* 0x002fe200078e18ff */
[----:B------:R-:W-:Y:S01]  /*0270*/  UIADD3 UR5, UPT, UPT, UR5, 0x800, URZ ;  /* 0x0000080005057890 */ /* 0x000fe2000fffe0ff */
[----:B------:R-:W-:Y:S01]  /*0280*/  CS2R R2, SRZ ;  /* 0x0000000000027805 */ /* 0x000fe2000001ff00 */
[----:B------:R-:W-:Y:S01]  /*0290*/  USHF.R.U32.HI UR4, URZ, 0x11, UR4 ;  /* 0x00000011ff047899 */ /* 0x000fe20008011604 */
[----:B------:R-:W-:Y:S01]  /*02a0*/  SHF.L.U32 R76, R76, 0x3, RZ ;  /* 0x000000034c4c7819 */ /* 0x000fe200000006ff */
[----:B------:R-:W-:Y:S01]  /*02b0*/  ULEA UR5, UR6, UR5, 0x18 ;  /* 0x0000000506057291 */ /* 0x000fe2000f8ec0ff */
[----:B------:R-:W-:Y:S01]  /*02c0*/  MOV R0, RZ ;  /* 0x000000ff00007202 */ /* 0x000fe20000000f00 */
[----:B------:R-:W-:Y:S01]  /*02d0*/  UPRMT UR4, UR4, 0x9910, URZ ;  /* 0x0000991004047896 */ /* 0x000fe200080000ff */
[----:B------:R-:W-:-:S02]  /*02e0*/  LEA R78, R76, UR9, 0x2 ;  /* 0x000000094c4e7c11 */ /* 0x000fc4000f8e10ff */
[----:B------:R-:W-:Y:S02]  /*02f0*/  CS2R R64, SRZ ;  /* 0x0000000000407805 */ /* 0x000fe4000001ff00 */
[----:B------:R-:W-:Y:S01]  /*0300*/  CS2R R66, SRZ ;  /* 0x0000000000427805 */ /* 0x000fe2000001ff00 */
[----:B------:R-:W-:Y:S01]  /*0310*/  UIMAD UR4, UR4, 0xe, URZ ;  /* 0x0000000e040478a4 */ /* 0x000fe2000f8e02ff */
[----:B------:R-:W-:Y:S02]  /*0320*/  CS2R R68, SRZ ;  /* 0x0000000000447805 */ /* 0x000fe4000001ff00 */
[----:B------:R-:W-:Y:S02]  /*0330*/  CS2R R70, SRZ ;  /* 0x0000000000467805 */ /* 0x000fe4000001ff00 */
[----:B------:R-:W-:Y:S01]  /*0340*/  MOV R79, RZ ;  /* 0x000000ff004f7202 */ /* 0x000fe20000000f00 */
[----:B------:R-:W-:Y:S01]  /*0350*/  UIADD3 UR4, UPT, UPT, URZ, -UR4, URZ ;  /* 0x80000004ff047290 */ /* 0x000fe2000fffe0ff */
[----:B------:R-:W-:Y:S01]  /*0360*/  MOV R83, RZ ;  /* 0x000000ff00537202 */ /* 0x000fe20000000f00 */
[----:B------:R-:W0:Y:S01]  /*0370*/  LDCU.64 UR14, c[0x0][0x358] ;  /* 0x00006b00ff0e77ac */ /* 0x000e220008000a00 */
[----:B------:R-:W-:Y:S01]  /*0380*/  LEA R76, R76, UR5, 0x2 ;  /* 0x000000054c4c7c11 */ /* 0x000fe2000f8e10ff */
[----:B------:R-:W-:-:S04]  /*0390*/  UPRMT UR4, UR4, 0x7710, URZ ;  /* 0x0000771004047896 */ /* 0x000fc800080000ff */
[----:B------:R-:W-:-:S04]  /*03a0*/  UIADD3 UR4, UPT, UPT, UR4, UR8, URZ ;  /* 0x0000000804047290 */ /* 0x000fc8000fffe0ff */
[----:B------:R-:W-:-:S03]  /*03b0*/  ULOP3.LUT UR7, UR4, 0xffff, URZ, 0xc0, !UPT ;  /* 0x0000ffff04077892 */ /* 0x000fc6000f8ec0ff */
[----:B------:R-:W-:-:S09]  /*03c0*/  UMOV UR4, URZ ;  /* 0x000000ff00047c82 */ /* 0x000fd20008000000 */
.L_x_6:
[----:B------:R-:W-:-:S05]  /*03d0*/  UMOV UR5, URZ ;  /* 0x000000ff00057c82 */ /* 0x000fca0008000000 */
.L_x_5:
[----:B------:R-:W-:-:S04]  /*03e0*/  ULOP3.LUT UR6, UR8, 0xffff, URZ, 0xc0, !UPT ;  /* 0x0000ffff08067892 */ /* 0x000fc8000f8ec0ff */
[----:B------:R-:W-:-:S04]  /*03f0*/  USHF.R.U32.HI UR6, URZ, 0x1, UR6 ;  /* 0x00000001ff067899 */ /* 0x000fc80008011606 */
[----:B------:R-:W-:-:S04]  /*0400*/  ULOP3.LUT UR6, UR6, 0xffff, URZ, 0xc0, !UPT ;  /* 0x0000ffff06067892 */ /* 0x000fc8000f8ec0ff */
[----:B------:R-:W-:-:S04]  /*0410*/  UIMAD UR6, UR6, 0x4925, URZ ;  /* 0x00004925060678a4 */ /* 0x000fc8000f8e02ff */
[----:B------:R-:W-:-:S04]  /*0420*/  USHF.R.U32.HI UR6, URZ, 0x11, UR6 ;  /* 0x00000011ff067899 */ /* 0x000fc80008011606 */
[----:B------:R-:W-:Y:S02]  /*0430*/  ULOP3.LUT UP0, URZ, UR5, UR6, URZ, 0xfc, !UPT ;  /* 0x0000000605ff7292 */ /* 0x000fe4000f80fcff */
[----:B------:R-:W-:-:S04]  /*0440*/  UIADD3 UR6, UPT, UPT, UR6, UR5, URZ ;  /* 0x0000000506067290 */ /* 0x000fc8000fffe0ff */
[----:B------:R-:W-:-:S03]  /*0450*/  UISETP.LT.U32.AND UP0, UPT, UR6, 0xf, UP0 ;  /* 0x0000000f0600788c */ /* 0x000fc60008701070 */
[----:B------:R-:W-:-:S08]  /*0460*/  UMOV UR6, URZ ;  /* 0x000000ff00067c82 */ /* 0x000fd00008000000 */
.L_x_4:
[----:B------:R-:W-:Y:S01]  /*0470*/  BAR.SYNC.DEFER_BLOCKING 0x0 ;  /* 0x0000000000007b1d */ /* 0x000fe20000010000 */
[----:B------:R-:W-:Y:S01]  /*0480*/  ULOP3.LUT UP1, URZ, UR6, UR7, URZ, 0xfc, !UPT ;  /* 0x0000000706ff7292 */ /* 0x000fe2000f82fcff */
[----:B------:R-:W-:Y:S01]  /*0490*/  CS2R R26, SRZ ;  /* 0x00000000001a7805 */ /* 0x000fe2000001ff00 */
[----:B------:R-:W-:Y:S01]  /*04a0*/  ULOP3.LUT UR9, UR7, 0xf, URZ, 0x3c, !UPT ;  /* 0x0000000f07097892 */ /* 0x000fe2000f8e3cff */
[----:B------:R-:W-:-:S03]  /*04b0*/  CS2R R24, SRZ ;  /* 0x0000000000187805 */ /* 0x000fc6000001ff00 */
[----:B------:R-:W-:Y:S01]  /*04c0*/  UISETP.LT.U32.AND UP1, UPT, UR6, UR9, UP1 ;  /* 0x000000090600728c */ /* 0x000fe20008f21070 */
[----:B------:R-:W-:Y:S10]  /*04d0*/  BRA.U !UP0, `(.L_x_0) ;  /* 0x00000001085c7547 */ /* 0x000ff4000b800000 */
[----:B------:R-:W1:Y:S01]  /*04e0*/  S2R R28, SR_TID.Y ;  /* 0x00000000001c7919 */ /* 0x000e620000002200 */
[----:B------:R-:W1:Y:S01]  /*04f0*/  S2UR UR9, SR_CTAID.X ;  /* 0x00000000000979c3 */ /* 0x000e620000002500 */
[----:B------:R-:W-:Y:S01]  /*0500*/  MOV R31, UR4 ;  /* 0x00000004001f7c02 */ /* 0x000fe20008000f00 */
[----:B------:R-:W2:Y:S06]  /*0510*/  S2R R29, SR_TID.X ;  /* 0x00000000001d7919 */ /* 0x000eac0000002100 */
[----:B------:R-:W3:Y:S01]  /*0520*/  LDC.64 R32, c[0x0][0x380] ;  /* 0x0000e000ff207b82 */ /* 0x000ee20000000a00 */
[----:B-1----:R-:W-:Y:S01]  /*0530*/  LEA R28, R28, UR9, 0x2 ;  /* 0x000000091c1c7c11 */ /* 0x002fe2000f8e10ff */
[----:B------:R-:W-:-:S03]  /*0540*/  UIADD3 UR9, UPT, UPT, UR8, UR6, URZ ;  /* 0x0000000608097290 */ /* 0x000fc6000fffe0ff */
[----:B--2---:R-:W-:Y:S02]  /*0550*/  LEA R28, R28, R29, 0x3 ;  /* 0x0000001d1c1c7211 */ /* 0x004fe400078e18ff */
[----:B------:R-:W-:Y:S02]  /*0560*/  MOV R29, UR5 ;  /* 0x00000005001d7c02 */ /* 0x000fe40008000f00 */
[----:B------:R-:W-:Y:S02]  /*0570*/  LEA R28, R31, R28, 0x8 ;  /* 0x0000001c1f1c7211 */ /* 0x000fe400078e40ff */
[----:B------:R-:W-:-:S03]  /*0580*/  CS2R R30, SRZ ;  /* 0x00000000001e7805 */ /* 0x000fc6000001ff00 */
[----:B------:R-:W-:Y:S01]  /*0590*/  IMAD R28, R29, 0x1c000, R28 ;  /* 0x0001c0001d1c7824 */ /* 0x000fe200078e021c */
[----:B------:R-:W-:-:S04]  /*05a0*/  MOV R29, UR9 ;  /* 0x00000009001d7c02 */ /* 0x000fc80008000f00 */
[----:B------:R-:W-:-:S04]  /*05b0*/  LEA R28, R29, R28, 0xd ;  /* 0x0000001c1d1c7211 */ /* 0x000fc800078e68ff */
[----:B------:R-:W-:-:S05]  /*05c0*/  LEA R29, R28, 0xfff10000, 0x3 ;  /* 0xfff100001c1d7811 */ /* 0x000fca00078e18ff */
[----:B---3--:R-:W-:Y:S01]  /*05d0*/  IMAD.WIDE R32, R29, 0x4, R32 ;  /* 0x000000041d207825 */ /* 0x008fe200078e0220 */
[----:B------:R-:W-:Y:S01]  /*05e0*/  CS2R R28, SRZ ;  /* 0x00000000001c7805 */ /* 0x000fe2000001ff00 */
[----:B------:R-:W-:Y:S06]  /*05f0*/  BRA.U !UP1, `(.L_x_1) ;  /* 0x0000000109047547 */ /* 0x000fec000b800000 */
[----:B0-----:R1:W5:Y:S02]  /*0600*/  LDG.E.128.CONSTANT R28, desc[UR14][R32.64] ;  /* 0x0000000e201c7981 */ /* 0x001364000c1e9d00 */
.L_x_1:
[----:B-----5:R2:W-:Y:S01]  /*0610*/  STS.128 [R78], R28 ;  /* 0x0000001c4e007388 */ /* 0x0205e20000000c00 */
[----:B------:R-:W-:Y:S05]  /*0620*/  BRA.U !UP1, `(.L_x_2) ;  /* 0x00000001090c7547 */ /* 0x000fea000b800000 */
[----:B0-----:R3:W5:Y:S01]  /*0630*/  LDG.E.128.CONSTANT R24, desc[UR14][R32.64+0x10] ;  /* 0x0000100e20187981 */ /* 0x001762000c1e9d00 */
[----:B------:R-:W-:Y:S05]  /*0640*/  BRA `(.L_x_2) ;  /* 0x0000000000047947 */ /* 0x000fea0003800000 */
.L_x_0:
[----:B------:R1:W-:Y:S02]  /*0650*/  STS.128 [R78], RZ ;  /* 0x000000ff4e007388 */ /* 0x0003e40000000c00 */
.L_x_2:
[----:B------:R-:W4:Y:S01]  /*0660*/  S2R R39, SR_TID.Y ;  /* 0x0000000000277919 */ /* 0x000f220000002200 */
[----:B------:R-:W4:Y:S01]  /*0670*/  S2UR UR9, SR_CTAID.Y ;  /* 0x00000000000979c3 */ /* 0x000f220000002600 */
[----:B--2---:R-:W-:Y:S01]  /*0680*/  MOV R28, UR4 ;  /* 0x00000004001c7c02 */ /* 0x004fe20008000f00 */
[----:B------:R-:W2:Y:S01]  /*0690*/  S2R R38, SR_TID.X ;  /* 0x0000000000267919 */ /* 0x000ea20000002100 */
[----:B------:R-:W-:-:S05]  /*06a0*/  MOV R30, UR5 ;  /* 0x00000005001e7c02 */ /* 0x000fca0008000f00 */
[----:B------:R-:W0:Y:S01]  /*06b0*/  LDC.64 R36, c[0x0][0x388] ;  /* 0x0000e200ff247b82 */ /* 0x000e220000000a00 */
[----:B----4-:R-:W-:-:S04]  /*06c0*/  LEA R29, R39, UR9, 0x3 ;  /* 0x00000009271d7c11 */ /* 0x010fc8000f8e18ff */
[----:B--2---:R-:W-:-:S04]  /*06d0*/  LEA R29, R29, R38, 0x3 ;  /* 0x000000261d1d7211 */ /* 0x004fc800078e18ff */
[----:B------:R-:W-:Y:S02]  /*06e0*/  LEA R29, R28, R29, 0x9 ;  /* 0x0000001d1c1d7211 */ /* 0x000fe400078e48ff */
[----:B------:R-:W-:-:S03]  /*06f0*/  MOV R28, UR6 ;  /* 0x00000006001c7c02 */ /* 0x000fc60008000f00 */
[----:B------:R-:W-:-:S05]  /*0700*/  IMAD R29, R30, 0xc000, R29 ;  /* 0x0000c0001e1d7824 */ /* 0x000fca00078e021d */
[----:B------:R-:W-:-:S04]  /*0710*/  LEA R29, R28, R29, 0xe ;  /* 0x0000001d1c1d7211 */ /* 0x000fc800078e70ff */
[----:B------:R-:W-:-:S05]  /*0720*/  SHF.L.U32 R29, R29, 0x3, RZ ;  /* 0x000000031d1d7819 */ /* 0x000fca00000006ff */
[----:B0-----:R-:W-:-:S05]  /*0730*/  IMAD.WIDE.U32 R36, R29, 0x4, R36 ;  /* 0x000000041d247825 */ /* 0x001fca00078e0024 */
[----:B------:R-:W2:Y:S04]  /*0740*/  LDG.E.128.CONSTANT R28, desc[UR14][R36.64] ;  /* 0x0000000e241c7981 */ /* 0x000ea8000c1e9d00 */
[----:B-1-3--:R-:W3:Y:S01]  /*0750*/  LDG.E.128.CONSTANT R32, desc[UR14][R36.64+0x10] ;  /* 0x0000100e24207981 */ /* 0x00aee2000c1e9d00 */
[----:B------:R-:W0:Y:S01]  /*0760*/  S2UR UR12, SR_CgaCtaId ;  /* 0x00000000000c79c3 */ /* 0x000e220000008800 */
[----:B------:R-:W-:Y:S02]  /*0770*/  UMOV UR10, 0x400 ;  /* 0x00000400000a7882 */ /* 0x000fe40000000000 */
[----:B-----5:R1:W-:Y:S01]  /*0780*/  STS.128 [R78+0x10], R24 ;  /* 0x000010184e007388 */ /* 0x0203e20000000c00 */
[----:B------:R-:W-:-:S04]  /*0790*/  UIADD3 UR11, UPT, UPT, UR10, 0x800, URZ ;  /* 0x000008000a0b7890 */ /* 0x000fc8000fffe0ff */
[----:B0-----:R-:W-:Y:S02]  /*07a0*/  ULEA UR11, UR12, UR11, 0x18 ;  /* 0x0000000b0c0b7291 */ /* 0x001fe4000f8ec0ff */
[----:B------:R-:W-:-:S04]  /*07b0*/  ULEA UR10, UR12, UR10, 0x18 ;  /* 0x0000000a0c0a7291 */ /* 0x000fc8000f8ec0ff */
[----:B------:R-:W-:Y:S02]  /*07c0*/  LEA R39, R39, UR11, 0x4 ;  /* 0x0000000b27277c11 */ /* 0x000fe4000f8e20ff */
[----:B------:R-:W-:Y:S01]  /*07d0*/  LEA R82, R38, UR10, 0x4 ;  /* 0x0000000a26527c11 */ /* 0x000fe2000f8e20ff */
[----:B------:R-:W-:Y:S01]  /*07e0*/  UMOV UR10, 0x80 ;  /* 0x00000080000a7882 */ /* 0x000fe20000000000 */
[----:B------:R-:W-:Y:S01]  /*07f0*/  IADD3 R80, PT, PT, R39, 0x80, RZ ;  /* 0x0000008027507810 */ /* 0x000fe20007ffe0ff */
[----:B--2---:R1:W-:Y:S04]  /*0800*/  STS.128 [R76], R28 ;  /* 0x0000001c4c007388 */ /* 0x0043e80000000c00 */
[----:B---3--:R1:W-:Y:S01]  /*0810*/  STS.128 [R76+0x10], R32 ;  /* 0x000010204c007388 */ /* 0x0083e20000000c00 */
[----:B------:R-:W-:Y:S06]  /*0820*/  BAR.SYNC.DEFER_BLOCKING 0x0 ;  /* 0x0000000000007b1d */ /* 0x000fec0000010000 */
.L_x_3:
[----:B-1----:R-:W-:Y:S04]  /*0830*/  LDS.128 R24, [R82+UR10+-0x80] ;  /* 0xffff800a52187984 */ /* 0x002fe80008000c00 */
[----:B------:R-:W0:Y:S04]  /*0840*/  LDS.128 R28, [R80+-0x80] ;  /* 0xffff8000501c7984 */ /* 0x000e280000000c00 */
[----:B------:R-:W1:Y:S01]  /*0850*/  LDS.128 R32, [R82+UR10] ;  /* 0x0000000a52207984 */ /* 0x000e620008000c00 */
[----:B------:R-:W-:-:S03]  /*0860*/  UIADD3 UR10, UPT, UPT, UR10, 0x100, URZ ;  /* 0x000001000a0a7890 */ /* 0x000fc6000fffe0ff */
[----:B------:R2:W3:Y:S01]  /*0870*/  LDS.128 R36, [R80] ;  /* 0x0000000050247984 */ /* 0x0004e20000000c00 */
[----:B------:R-:W-:Y:S01]  /*0880*/  UISETP.NE.AND UP1, UPT, UR10, 0x880, UPT ;  /* 0x000008800a00788c */ /* 0x000fe2000bf25270 */
[----:B--2---:R-:W-:Y:S01]  /*0890*/  IADD3 R80, PT, PT, R80, 0x100, RZ ;  /* 0x0000010050507810 */ /* 0x004fe20007ffe0ff */
[----:B0-----:R-:W-:Y:S01]  /*08a0*/  FFMA R67, R24, R28, R67 ;  /* 0x0000001c18437223 */ /* 0x001fe20000000043 */
[C---:B------:R-:W-:Y:S01]  /*08b0*/  FFMA R65, R28.reuse, R25, R65 ;  /* 0x000000191c417223 */ /* 0x040fe20000000041 */
[C---:B------:R-:W-:Y:S01]  /*08c0*/  FFMA R63, R28.reuse, R26, R63 ;  /* 0x0000001a1c3f7223 */ /* 0x040fe2000000003f */
[----:B------:R-:W-:Y:S01]  /*08d0*/  FFMA R54, R28, R27, R54 ;  /* 0x0000001b1c367223 */ /* 0x000fe20000000036 */
[----:B-1----:R-:W-:Y:S01]  /*08e0*/  FFMA R49, R32, R28, R49 ;  /* 0x0000001c20317223 */ /* 0x002fe20000000031 */
[C---:B------:R-:W-:Y:S01]  /*08f0*/  FFMA R40, R28.reuse, R33, R40 ;  /* 0x000000211c287223 */ /* 0x040fe20000000028 */
[C---:B------:R-:W-:Y:S01]  /*0900*/  FFMA R47, R28.reuse, R34, R47 ;  /* 0x000000221c2f7223 */ /* 0x040fe2000000002f */
[----:B------:R-:W-:Y:S01]  /*0910*/  FFMA R22, R28, R35, R22 ;  /* 0x000000231c167223 */ /* 0x000fe20000000016 */
[-C--:B------:R-:W-:Y:S01]  /*0920*/  FFMA R61, R24, R29.reuse, R61 ;  /* 0x0000001d183d7223 */ /* 0x080fe2000000003d */
[-C--:B------:R-:W-:Y:S01]  /*0930*/  FFMA R52, R25, R29.reuse, R52 ;  /* 0x0000001d19347223 */ /* 0x080fe20000000034 */
[-C--:B------:R-:W-:Y:S01]  /*0940*/  FFMA R59, R26, R29.reuse, R59 ;  /* 0x0000001d1a3b7223 */ /* 0x080fe2000000003b */
[-C--:B------:R-:W-:Y:S01]  /*0950*/  FFMA R50, R27, R29.reuse, R50 ;  /* 0x0000001d1b327223 */ /* 0x080fe20000000032 */
[-C--:B------:R-:W-:Y:S01]  /*0960*/  FFMA R45, R32, R29.reuse, R45 ;  /* 0x0000001d202d7223 */ /* 0x080fe2000000002d */
[-C--:B------:R-:W-:Y:S01]  /*0970*/  FFMA R20, R33, R29.reuse, R20 ;  /* 0x0000001d21147223 */ /* 0x080fe20000000014 */
[-C--:B------:R-:W-:Y:S01]  /*0980*/  FFMA R43, R34, R29.reuse, R43 ;  /* 0x0000001d222b7223 */ /* 0x080fe2000000002b */
        /* <DEDUP_REMOVED lines=17> */
[-C--:B---3--:R-:W-:Y:S01]  /*0aa0*/  FFMA R17, R24, R36.reuse, R17 ;  /* 0x0000002418117223 */ /* 0x088fe20000000011 */
[----:B------:R-:W-:Y:S01]  /*0ab0*/  FFMA R69, R32, R36, R69 ;  /* 0x0000002420457223 */ /* 0x000fe20000000045 */
[C---:B------:R-:W-:Y:S01]  /*0ac0*/  FFMA R15, R36.reuse, R25, R15 ;  /* 0x00000019240f7223 */ /* 0x040fe2000000000f */
[C---:B------:R-:W-:Y:S01]  /*0ad0*/  FFMA R56, R36.reuse, R33, R56 ;  /* 0x0000002124387223 */ /* 0x040fe20000000038 */
[C---:B------:R-:W-:Y:S01]  /*0ae0*/  FFMA R13, R36.reuse, R26, R13 ;  /* 0x0000001a240d7223 */ /* 0x040fe2000000000d */
        /* <DEDUP_REMOVED lines=27> */
[----:B------:R-:W-:Y:S06]  /*0ca0*/  BRA.U UP1, `(.L_x_3) ;  /* 0xfffffff901e07547 */ /* 0x000fec000b83ffff */
[----:B------:R-:W-:-:S04]  /*0cb0*/  UIADD3 UR6, UPT, UPT, UR6, 0x1, URZ ;  /* 0x0000000106067890 */ /* 0x000fc8000fffe0ff */
[----:B------:R-:W-:-:S09]  /*0cc0*/  UISETP.NE.AND UP1, UPT, UR6, 0x3, UPT ;  /* 0x000000030600788c */ /* 0x000fd2000bf25270 */
[----:B------:R-:W-:Y:S05]  /*0cd0*/  BRA.U UP1, `(.L_x_4) ;  /* 0xfffffff501e47547 */ /* 0x000fea000b83ffff */
[----:B------:R-:W-:-:S04]  /*0ce0*/  UIADD3 UR5, UPT, UPT, UR5, 0x1, URZ ;  /* 0x0000000105057890 */ /* 0x000fc8000fffe0ff */
[----:B------:R-:W-:-:S09]  /*0cf0*/  UISETP.NE.AND UP0, UPT, UR5, 0x3, UPT ;  /* 0x000000030500788c */ /* 0x000fd2000bf05270 */
[----:B------:R-:W-:Y:S05]  /*0d00*/  BRA.U UP0, `(.L_x_5) ;  /* 0xfffffff500b47547 */ /* 0x000fea000b83ffff */
[----:B------:R-:W-:-:S04]  /*0d10*/  UIADD3 UR4, UPT, UPT, UR4, 0x1, URZ ;  /* 0x0000000104047890 */ /* 0x000fc8000fffe0ff */
[----:B------:R-:W-:-:S09]  /*0d20*/  UISETP.NE.AND UP0, UPT, UR4, 0x20, UPT ;  /* 0x000000200400788c */ /* 0x000fd2000bf05270 */
[----:B------:R-:W-:Y:S05]  /*0d30*/  BRA.U UP0, `(.L_x_6) ;  /* 0xfffffff500a47547 */ /* 0x000fea000b83ffff */
[----:B------:R-:W0:Y:S01]  /*0d40*/  S2R R26, SR_TID.Y ;  /* 0x00000000001a7919 */ /* 0x000e220000002200 */
[----:B------:R-:W1:Y:S01]  /*0d50*/  S2UR UR4, SR_CTAID.X ;  /* 0x00000000000479c3 */ /* 0x000e620000002500 */
[----:B------:R-:W-:Y:S01]  /*0d60*/  ULEA UR8, UR8, UR9, 0x3 ;  /* 0x0000000908087291 */ /* 0x000fe2000f8e18ff */
[----:B------:R-:W2:Y:S05]  /*0d70*/  S2R R27, SR_TID.X ;  /* 0x00000000001b7919 */ /* 0x000eaa0000002100 */
[----:B------:R-:W-:Y:S01]  /*0d80*/  MOV R29, UR8 ;  /* 0x00000008001d7c02 */ /* 0x000fe20008000f00 */
[----:B------:R-:W3:Y:S03]  /*0d90*/  LDC.64 R24, c[0x0][0x390] ;  /* 0x0000e400ff187b82 */ /* 0x000ee60000000a00 */
[----:B0-----:R-:W-:-:S04]  /*0da0*/  LEA R26, R29, R26, 0x4 ;  /* 0x0000001a1d1a7211 */ /* 0x001fc800078e20ff */
[----:B-1----:R-:W-:-:S04]  /*0db0*/  LEA R26, R26, UR4, 0x4 ;  /* 0x000000041a1a7c11 */ /* 0x002fc8000f8e20ff */
[----:B--2---:R-:W-:-:S04]  /*0dc0*/  LEA R26, R26, R27, 0x4 ;  /* 0x0000001b1a1a7211 */ /* 0x004fc800078e20ff */
[----:B------:R-:W-:-:S05]  /*0dd0*/  SHF.L.U32 R27, R26, 0x2, RZ ;  /* 0x000000021a1b7819 */ /* 0x000fca00000006ff */
[----:B---3--:R-:W-:-:S05]  /*0de0*/  IMAD.WIDE.U32 R24, R27, 0x4, R24 ;  /* 0x000000041b187825 */ /* 0x008fca00078e0018 */
[----:B------:R-:W-:Y:S04]  /*0df0*/  STG.E desc[UR14][R24.64], R67 ;  /* 0x0000004318007986 */ /* 0x000fe8000c10190e */
        /* <DEDUP_REMOVED lines=62> */
[----:B------:R-:W-:Y:S01]  /*11e0*/  STG.E desc[UR14][R24.64+0x8c8c], R70 ;  /* 0x008c8c4618007986 */ /* 0x000fe2000c10190e */
[----:B------:R-:W-:Y:S05]  /*11f0*/  EXIT ;  /* 0x000000000000794d */ /* 0x000fea0003800000 */
.L_x_7:
[----:B------:R-:W-:-:S00]  /*1200*/  BRA `(.L_x_7) ;  /* 0xfffffffc00fc7947 */ /* 0x000fc0000383ffff */
[----:B------:R-:W-:-:S00]  /*1210*/  NOP ;  /* 0x0000000000007918 */ /* 0x000fc00000000000 */
        /* <DEDUP_REMOVED lines=14> */
.L_x_8:


//--------------------- .nv.shared._Z24default_function_kernel0PfS_S_ --------------------------
	.section	.nv.shared._Z24default_function_kernel0PfS_S_,"aw",@nobits
	.sectionflags	@""
	.align	4
.nv.shared._Z24default_function_kernel0PfS_S_:
	.zero		5120


//--------------------- .nv.shared.reserved.0     --------------------------
	.section	.nv.shared.reserved.0,"aw",@nobits
	.weak		__nv_reservedSMEM_offset_0_alias
	.size		__nv_reservedSMEM_offset_0_alias, 0, 64
	.other		__nv_reservedSMEM_offset_0_alias,@"STO_CUDA_RESERVED_SHARED STV_DEFAULT"
__nv_reservedSMEM_offset_0_alias:
	.zero		0
	.zero		64


//--------------------- .nv.constant0._Z24default_function_kernel0PfS_S_ --------------------------
	.section	.nv.constant0._Z24default_function_kernel0PfS_S_,"a",@progbits
	.sectionflags	@""
	.align	4
.nv.constant0._Z24default_function_kernel0PfS_S_:
	.zero		920


//--------------------- SYMBOLS --------------------------

	.type		.nv.reservedSmem.offset0,@object
	.size		.nv.reservedSmem.offset0,0x4
	.type		.nv.reservedSmem.cap,@object
	.size		.nv.reservedSmem.cap,0x4
